//
// Generated by NVIDIA NVVM Compiler
//
// Compiler Build ID: CL-36424714
// Cuda compilation tools, release 13.0, V13.0.88
// Based on NVVM 20.0.0
//

.version 9.0
.target sm_100
.address_size 64

	// .globl	_Z10inTrianglePfPii
.extern .func  (.param .b32 func_retval0) vprintf
(
	.param .b64 vprintf_param_0,
	.param .b64 vprintf_param_1
)
;
.global .align 1 .b8 $str[37] = {65, 110, 97, 108, 121, 122, 105, 110, 103, 32, 112, 105, 120, 101, 108, 32, 40, 37, 100, 44, 32, 37, 100, 41, 32, 45, 32, 105, 110, 100, 101, 120, 32, 37, 100, 10};

.visible .entry _Z10inTrianglePfPii(
	.param .u64 .ptr .align 1 _Z10inTrianglePfPii_param_0,
	.param .u64 .ptr .align 1 _Z10inTrianglePfPii_param_1,
	.param .u32 _Z10inTrianglePfPii_param_2
)
{
	.local .align 8 .b8 	__local_depot0[16];
	.reg .b64 	%SP;
	.reg .b64 	%SPL;
	.reg .pred 	%p<17>;
	.reg .b32 	%r<9>;
	.reg .b32 	%f<33>;
	.reg .b64 	%rd<11>;

	mov.u64 	%SPL, __local_depot0;
	cvta.local.u64 	%SP, %SPL;
	ld.param.u64 	%rd2, [_Z10inTrianglePfPii_param_0];
	ld.param.u64 	%rd3, [_Z10inTrianglePfPii_param_1];
	ld.param.u32 	%r4, [_Z10inTrianglePfPii_param_2];
	cvta.to.global.u64 	%rd4, %rd3;
	mov.u32 	%r1, %tid.x;
	mov.u32 	%r2, %ctaid.x;
	mov.u32 	%r5, %ntid.x;
	mad.lo.s32 	%r3, %r2, %r5, %r1;
	mul.wide.s32 	%rd5, %r3, 4;
	add.s64 	%rd1, %rd4, %rd5;
	ld.global.u32 	%r6, [%rd1];
	setp.gt.s32 	%p1, %r6, 0;
	@%p1 bra 	$L__BB0_5;
	setp.gt.s32 	%p2, %r3, 9;
	setp.ne.s32 	%p3, %r3, 65531;
	and.pred  	%p4, %p2, %p3;
	@%p4 bra 	$L__BB0_3;
	add.u64 	%rd6, %SP, 0;
	add.u64 	%rd7, %SPL, 0;
	st.local.v2.u32 	[%rd7], {%r1, %r2};
	st.local.u32 	[%rd7+8], %r3;
	mov.u64 	%rd8, $str;
	cvta.global.u64 	%rd9, %rd8;
	{ // callseq 0, 0
	.param .b64 param0;
	st.param.b64 	[param0], %rd9;
	.param .b64 param1;
	st.param.b64 	[param1], %rd6;
	.param .b32 retval0;
	call.uni (retval0), 
	vprintf, 
	(
	param0, 
	param1
	);
	ld.param.b32 	%r7, [retval0];
	} // callseq 0
$L__BB0_3:
	cvta.to.global.u64 	%rd10, %rd2;
	cvt.rn.f32.u32 	%f1, %r1;
	cvt.rn.f32.u32 	%f2, %r2;
	ld.global.f32 	%f3, [%rd10];
	ld.global.f32 	%f4, [%rd10+4];
	ld.global.f32 	%f5, [%rd10+8];
	ld.global.f32 	%f6, [%rd10+12];
	sub.f32 	%f7, %f1, %f5;
	sub.f32 	%f8, %f4, %f6;
	mul.f32 	%f9, %f7, %f8;
	sub.f32 	%f10, %f3, %f5;
	sub.f32 	%f11, %f2, %f6;
	mul.f32 	%f12, %f10, %f11;
	sub.f32 	%f13, %f9, %f12;
	ld.global.f32 	%f15, [%rd10+16];
	ld.global.f32 	%f16, [%rd10+20];
	sub.f32 	%f17, %f1, %f15;
	sub.f32 	%f18, %f6, %f16;
	mul.f32 	%f19, %f17, %f18;
	sub.f32 	%f20, %f5, %f15;
	sub.f32 	%f21, %f2, %f16;
	mul.f32 	%f22, %f20, %f21;
	sub.f32 	%f23, %f19, %f22;
	sub.f32 	%f25, %f1, %f3;
	sub.f32 	%f26, %f16, %f4;
	mul.f32 	%f27, %f25, %f26;
	sub.f32 	%f28, %f15, %f3;
	sub.f32 	%f29, %f2, %f4;
	mul.f32 	%f30, %f28, %f29;
	sub.f32 	%f31, %f27, %f30;
	setp.le.f32 	%p5, %f13, 0f00000000;
	setp.le.f32 	%p6, %f23, 0f00000000;
	and.pred  	%p7, %p5, %p6;
	setp.le.f32 	%p8, %f31, 0f00000000;
	and.pred  	%p9, %p7, %p8;
	setp.ge.f32 	%p10, %f13, 0f00000000;
	setp.ge.f32 	%p11, %f23, 0f00000000;
	and.pred  	%p12, %p10, %p11;
	setp.ge.f32 	%p13, %f31, 0f00000000;
	and.pred  	%p14, %p12, %p13;
	or.pred  	%p15, %p9, %p14;
	not.pred 	%p16, %p15;
	@%p16 bra 	$L__BB0_5;
	st.global.u32 	[%rd1], %r4;
$L__BB0_5:
	ret;

}


// ===== COMPILED SASS (sm_100) =====

	.target	sm_100

	.elftype	@"ET_EXEC"


//--------------------- .note.nv.tkinfo           --------------------------
	.section	.note.nv.tkinfo,"",@"SHT_NOTE"
	.sectionflags	@"SHF_NOTE_NV_TKINFO"
	.tkinfo
        /*0018*/ 	.word	0x00000002
        /*0030*/ 	.string	""
        /*0030*/ 	.string	"ptxas"
        /*0030*/ 	.string	"Cuda compilation tools, release 13.0, V13.0.88"
        /*0030*/ 	.string	"Build cuda_13.0.r13.0/compiler.36424714_0"
        /*0030*/ 	.string	"-arch sm_100 -m 64 "



//--------------------- .note.nv.cuinfo           --------------------------
	.section	.note.nv.cuinfo,"",@"SHT_NOTE"
	.sectionflags	@"SHF_NOTE_NV_CUINFO"
        /*0018*/ 	.short	0x0002
        /*001a*/ 	.short	0x0064
        /*001c*/ 	.short	0x0082
	.zero		2


//--------------------- .nv.info                  --------------------------
	.section	.nv.info,"",@"SHT_CUDA_INFO"
	.align	4


	//----- nvinfo : EIATTR_REGCOUNT
	.align		4
        /*0000*/ 	.byte	0x04, 0x2f
        /*0002*/ 	.short	(.L_2 - .L_1)
	.align		4
.L_1:
        /*0004*/ 	.word	index@(_Z10inTrianglePfPii)
        /*0008*/ 	.word	0x00000018


	//----- nvinfo : EIATTR_FRAME_SIZE
	.align		4
.L_2:
        /*000c*/ 	.byte	0x04, 0x11
        /*000e*/ 	.short	(.L_4 - .L_3)
	.align		4
.L_3:
        /*0010*/ 	.word	index@(_Z10inTrianglePfPii)
        /*0014*/ 	.word	0x00000010


	//----- nvinfo : EIATTR_MIN_STACK_SIZE
	.align		4
.L_4:
        /*0018*/ 	.byte	0x04, 0x12
        /*001a*/ 	.short	(.L_6 - .L_5)
	.align		4
.L_5:
        /*001c*/ 	.word	index@(_Z10inTrianglePfPii)
        /*0020*/ 	.word	0x00000010
.L_6:


//--------------------- .nv.compat                --------------------------
	.section	.nv.compat,"",@"SHT_CUDA_COMPAT_INFO"
	.align	4
        /*0000*/ 	.byte	0x02, 0x09, 0x00, 0x00, 0x02, 0x02, 0x01, 0x00, 0x02, 0x05, 0x05, 0x00, 0x03, 0x07, 0x01, 0x01
        /*0010*/ 	.byte	0x02, 0x03, 0x00, 0x00, 0x02, 0x06, 0x01, 0x00, 0x04, 0x0b, 0x08, 0x00, 0x09, 0x00, 0x00, 0x00
        /*0020*/ 	.byte	0x00, 0x00, 0x00, 0x00


//--------------------- .nv.info._Z10inTrianglePfPii --------------------------
	.section	.nv.info._Z10inTrianglePfPii,"",@"SHT_CUDA_INFO"
	.sectionflags	@""
	.align	4


	//----- nvinfo : EIATTR_CUDA_API_VERSION
	.align		4
        /*0000*/ 	.byte	0x04, 0x37
        /*0002*/ 	.short	(.L_8 - .L_7)
.L_7:
        /*0004*/ 	.word	0x00000082


	//----- nvinfo : EIATTR_KPARAM_INFO
	.align		4
.L_8:
        /*0008*/ 	.byte	0x04, 0x17
        /*000a*/ 	.short	(.L_10 - .L_9)
.L_9:
        /*000c*/ 	.word	0x00000000
        /*0010*/ 	.short	0x0002
        /*0012*/ 	.short	0x0010
        /*0014*/ 	.byte	0x00, 0xf0, 0x11, 0x00


	//----- nvinfo : EIATTR_KPARAM_INFO
	.align		4
.L_10:
        /*0018*/ 	.byte	0x04, 0x17
        /*001a*/ 	.short	(.L_12 - .L_11)
.L_11:
        /*001c*/ 	.word	0x00000000
        /*0020*/ 	.short	0x0001
        /*0022*/ 	.short	0x0008
        /*0024*/ 	.byte	0x00, 0xf5, 0x21, 0x00


	//----- nvinfo : EIATTR_KPARAM_INFO
	.align		4
.L_12:
        /*0028*/ 	.byte	0x04, 0x17
        /*002a*/ 	.short	(.L_14 - .L_13)
.L_13:
        /*002c*/ 	.word	0x00000000
        /*0030*/ 	.short	0x0000
        /*0032*/ 	.short	0x0000
        /*0034*/ 	.byte	0x00, 0xf5, 0x21, 0x00


	//----- nvinfo : EIATTR_SPARSE_MMA_MASK
	.align		4
.L_14:
        /*0038*/ 	.byte	0x03, 0x50
        /*003a*/ 	.short	0x0000


	//----- nvinfo : EIATTR_MAXREG_COUNT
	.align		4
        /*003c*/ 	.byte	0x03, 0x1b
        /*003e*/ 	.short	0x00ff


	//----- nvinfo : EIATTR_EXTERNS
	.align		4
        /*0040*/ 	.byte	0x04, 0x0f
        /*0042*/ 	.short	(.L_16 - .L_15)


	//   ....[0]....
	.align		4
.L_15:
        /*0044*/ 	.word	index@(vprintf)


	//----- nvinfo : EIATTR_MERCURY_ISA_VERSION
	.align		4
.L_16:
        /*0048*/ 	.byte	0x03, 0x5f
        /*004a*/ 	.short	0x0101


	//----- nvinfo : EIATTR_VRC_CTA_INIT_COUNT
	.align		4
        /*004c*/ 	.byte	0x02, 0x4a
	.zero		1
	.zero		1


	//----- nvinfo : EIATTR_SYSCALL_OFFSETS
	.align		4
        /*0050*/ 	.byte	0x04, 0x46
        /*0052*/ 	.short	(.L_18 - .L_17)


	//   ....[0]....
.L_17:
        /*0054*/ 	.word	0x000001c0


	//----- nvinfo : EIATTR_EXIT_INSTR_OFFSETS
	.align		4
.L_18:
        /*0058*/ 	.byte	0x04, 0x1c
        /*005a*/ 	.short	(.L_20 - .L_19)


	//   ....[0]....
.L_19:
        /*005c*/ 	.word	0x000000f0


	//   ....[1]....
        /*0060*/ 	.word	0x00000400


	//   ....[2]....
        /*0064*/ 	.word	0x00000430


	//----- nvinfo : EIATTR_CRS_STACK_SIZE
	.align		4
.L_20:
        /*0068*/ 	.byte	0x04, 0x1e
        /*006a*/ 	.short	(.L_22 - .L_21)
.L_21:
        /*006c*/ 	.word	0x00000000


	//----- nvinfo : EIATTR_CBANK_PARAM_SIZE
	.align		4
.L_22:
        /*0070*/ 	.byte	0x03, 0x19
        /*0072*/ 	.short	0x0014


	//----- nvinfo : EIATTR_PARAM_CBANK
	.align		4
        /*0074*/ 	.byte	0x04, 0x0a
        /*0076*/ 	.short	(.L_24 - .L_23)
	.align		4
.L_23:
        /*0078*/ 	.word	index@(.nv.constant0._Z10inTrianglePfPii)
        /*007c*/ 	.short	0x0380
        /*007e*/ 	.short	0x0014


	//----- nvinfo : EIATTR_SW_WAR
	.align		4
.L_24:
        /*0080*/ 	.byte	0x04, 0x36
        /*0082*/ 	.short	(.L_26 - .L_25)
.L_25:
        /*0084*/ 	.word	0x00000008
.L_26:


//--------------------- .nv.callgraph             --------------------------
	.section	.nv.callgraph,"",@"SHT_CUDA_CALLGRAPH"
	.align	4
	.sectionentsize	8
	.align		4
        /*0000*/ 	.word	0x00000000
	.align		4
        /*0004*/ 	.word	0xffffffff
	.align		4
        /*0008*/ 	.word	index@(_Z10inTrianglePfPii)
	.align		4
        /*000c*/ 	.word	index@(vprintf)
	.align		4
        /*0010*/ 	.word	0x00000000
	.align		4
        /*0014*/ 	.word	0xfffffffe
	.align		4
        /*0018*/ 	.word	0x00000000
	.align		4
        /*001c*/ 	.word	0xfffffffd
	.align		4
        /*0020*/ 	.word	0x00000000
	.align		4
        /*0024*/ 	.word	0xfffffffc


//--------------------- .nv.constant4             --------------------------
	.section	.nv.constant4,"a",@progbits
	.align	8
	.align		8
.nv.constant4:
        /*0000*/ 	.dword	vprintf
	.align		8
        /*0008*/ 	.dword	$str


//--------------------- .text._Z10inTrianglePfPii --------------------------
	.section	.text._Z10inTrianglePfPii,"ax",@progbits
	.align	128
        .global         _Z10inTrianglePfPii
        .type           _Z10inTrianglePfPii,@function
        .size           _Z10inTrianglePfPii,(.L_x_3 - _Z10inTrianglePfPii)
        .other          _Z10inTrianglePfPii,@"STO_CUDA_ENTRY STV_DEFAULT"
_Z10inTrianglePfPii:
.text._Z10inTrianglePfPii:
[----:B------:R-:W0:Y:S01]  /*0000*/  LDC R1, c[0x0][0x37c] ;  /* 0x0000df00ff017b82 */ /* 0x000e220000000800 */
[----:B------:R-:W1:Y:S07]  /*0010*/  S2R R18, SR_TID.X ;  /* 0x0000000000127919 */ /* 0x000e6e0000002100 */
[----:B------:R-:W2:Y:S01]  /*0020*/  LDC.64 R16, c[0x0][0x388] ;  /* 0x0000e200ff107b82 */ /* 0x000ea20000000a00 */
[----:B------:R-:W3:Y:S01]  /*0030*/  LDCU UR5, c[0x0][0x2fc] ;  /* 0x00005f80ff0577ac */ /* 0x000ee20008000800 */
[----:B0-----:R-:W-:Y:S01]  /*0040*/  IADD3 R1, PT, PT, R1, -0x10, RZ ;  /* 0xfffffff001017810 */ /* 0x001fe20007ffe0ff */
[----:B------:R-:W1:Y:S01]  /*0050*/  S2R R19, SR_CTAID.X ;  /* 0x0000000000137919 */ /* 0x000e620000002500 */
[----:B------:R-:W1:Y:S01]  /*0060*/  LDCU UR4, c[0x0][0x360] ;  /* 0x00006c00ff0477ac */ /* 0x000e620008000800 */
[----:B------:R-:W0:Y:S01]  /*0070*/  LDCU.64 UR36, c[0x0][0x358] ;  /* 0x00006b00ff2477ac */ /* 0x000e220008000a00 */
[----:B-1----:R-:W-:-:S04]  /*0080*/  IMAD R0, R19, UR4, R18 ;  /* 0x0000000413007c24 */ /* 0x002fc8000f8e0212 */
[----:B--2---:R-:W-:-:S05]  /*0090*/  IMAD.WIDE R16, R0, 0x4, R16 ;  /* 0x0000000400107825 */ /* 0x004fca00078e0210 */
[----:B0-----:R-:W2:Y:S01]  /*00a0*/  LDG.E R2, desc[UR36][R16.64] ;  /* 0x0000002410027981 */ /* 0x001ea2000c1e1900 */
[----:B------:R-:W0:Y:S02]  /*00b0*/  LDCU UR4, c[0x0][0x2f8] ;  /* 0x00005f00ff0477ac */ /* 0x000e240008000800 */
[----:B0-----:R-:W-:-:S04]  /*00c0*/  IADD3 R6, P1, PT, R1, UR4, RZ ;  /* 0x0000000401067c10 */ /* 0x001fc8000ff3e0ff */
[----:B---3--:R-:W-:Y:S02]  /*00d0*/  IADD3.X R7, PT, PT, RZ, UR5, RZ, P1, !PT ;  /* 0x00000005ff077c10 */ /* 0x008fe40008ffe4ff */
[----:B--2---:R-:W-:-:S13]  /*00e0*/  ISETP.GT.AND P0, PT, R2, RZ, PT ;  /* 0x000000ff0200720c */ /* 0x004fda0003f04270 */
[----:B------:R-:W-:Y:S05]  /*00f0*/  @P0 EXIT ;  /* 0x000000000000094d */ /* 0x000fea0003800000 */
[C---:B------:R-:W-:Y:S01]  /*0100*/  ISETP.NE.AND P0, PT, R0.reuse, 0xfffb, PT ;  /* 0x0000fffb0000780c */ /* 0x040fe20003f05270 */
[----:B------:R-:W-:Y:S01]  /*0110*/  BSSY.RECONVERGENT B6, `(.L_x_0) ;  /* 0x000000c000067945 */ /* 0x000fe20003800200 */
[----:B------:R-:W-:-:S13]  /*0120*/  ISETP.GT.AND P1, PT, R0, 0x9, PT ;  /* 0x000000090000780c */ /* 0x000fda0003f24270 */
[----:B------:R-:W-:Y:S05]  /*0130*/  @P0 BRA P1, `(.L_x_1) ;  /* 0x0000000000240947 */ /* 0x000fea0000800000 */
[----:B------:R-:W-:Y:S01]  /*0140*/  MOV R2, 0x0 ;  /* 0x0000000000027802 */ /* 0x000fe20000000f00 */
[----:B------:R0:W-:Y:S01]  /*0150*/  STL [R1+0x8], R0 ;  /* 0x0000080001007387 */ /* 0x0001e20000100800 */
[----:B------:R-:W1:Y:S03]  /*0160*/  LDCU.64 UR4, c[0x4][0x8] ;  /* 0x01000100ff0477ac */ /* 0x000e660008000a00 */
[----:B------:R0:W-:Y:S01]  /*0170*/  STL.64 [R1], R18 ;  /* 0x0000001201007387 */ /* 0x0001e20000100a00 */
[----:B------:R-:W2:Y:S01]  /*0180*/  LDC.64 R2, c[0x4][R2] ;  /* 0x0100000002027b82 */ /* 0x000ea20000000a00 */
[----:B-1----:R-:W-:Y:S02]  /*0190*/  MOV R4, UR4 ;  /* 0x0000000400047c02 */ /* 0x002fe40008000f00 */
[----:B0-----:R-:W-:-:S07]  /*01a0*/  MOV R5, UR5 ;  /* 0x0000000500057c02 */ /* 0x001fce0008000f00 */
[----:B------:R-:W-:-:S07]  /*01b0*/  LEPC R20, `(.L_x_1) ;  /* 0x000000001014794e */ /* 0x000fce0000000000 */
[----:B--2---:R-:W-:Y:S05]  /*01c0*/  CALL.ABS.NOINC R2 ;  /* 0x0000000002007343 */ /* 0x004fea0003c00000 */
.L_x_1:
[----:B------:R-:W-:Y:S05]  /*01d0*/  BSYNC.RECONVERGENT B6 ;  /* 0x0000000000067941 */ /* 0x000fea0003800200 */
.L_x_0:
[----:B------:R-:W0:Y:S02]  /*01e0*/  LDC.64 R2, c[0x0][0x380] ;  /* 0x0000e000ff027b82 */ /* 0x000e240000000a00 */
[----:B0-----:R-:W2:Y:S04]  /*01f0*/  LDG.E R5, desc[UR36][R2.64] ;  /* 0x0000002402057981 */ /* 0x001ea8000c1e1900 */
[----:B------:R-:W2:Y:S04]  /*0200*/  LDG.E R6, desc[UR36][R2.64+0x8] ;  /* 0x0000082402067981 */ /* 0x000ea8000c1e1900 */
[----:B------:R-:W3:Y:S04]  /*0210*/  LDG.E R7, desc[UR36][R2.64+0xc] ;  /* 0x00000c2402077981 */ /* 0x000ee8000c1e1900 */
[----:B------:R-:W4:Y:S04]  /*0220*/  LDG.E R11, desc[UR36][R2.64+0x10] ;  /* 0x00001024020b7981 */ /* 0x000f28000c1e1900 */
[----:B------:R-:W5:Y:S04]  /*0230*/  LDG.E R0, desc[UR36][R2.64+0x14] ;  /* 0x0000142402007981 */ /* 0x000f68000c1e1900 */
[----:B------:R0:W5:Y:S01]  /*0240*/  LDG.E R4, desc[UR36][R2.64+0x4] ;  /* 0x0000042402047981 */ /* 0x000162000c1e1900 */
[----:B------:R-:W-:-:S02]  /*0250*/  I2FP.F32.U32 R19, R19 ;  /* 0x0000001300137245 */ /* 0x000fc40000201000 */
[----:B------:R-:W-:Y:S01]  /*0260*/  I2FP.F32.U32 R18, R18 ;  /* 0x0000001200127245 */ /* 0x000fe20000201000 */
[----:B--2---:R-:W-:Y:S02]  /*0270*/  FADD R8, R5, -R6 ;  /* 0x8000000605087221 */ /* 0x004fe40000000000 */
[----:B---3--:R-:W-:Y:S01]  /*0280*/  FADD R9, R19, -R7 ;  /* 0x8000000713097221 */ /* 0x008fe20000000000 */
[----:B----4-:R-:W-:-:S03]  /*0290*/  FADD R10, R6, -R11 ;  /* 0x8000000b060a7221 */ /* 0x010fc60000000000 */
[----:B------:R-:W-:Y:S01]  /*02a0*/  FMUL R9, R8, R9 ;  /* 0x0000000908097220 */ /* 0x000fe20000400000 */
[C-C-:B------:R-:W-:Y:S01]  /*02b0*/  FADD R8, R18.reuse, -R11.reuse ;  /* 0x8000000b12087221 */ /* 0x140fe20000000000 */
[C---:B------:R-:W-:Y:S01]  /*02c0*/  FADD R6, R18.reuse, -R6 ;  /* 0x8000000612067221 */ /* 0x040fe20000000000 */
[--C-:B-----5:R-:W-:Y:S01]  /*02d0*/  FADD R13, R19, -R0.reuse ;  /* 0x80000000130d7221 */ /* 0x120fe20000000000 */
[----:B0-----:R-:W-:Y:S01]  /*02e0*/  FADD R3, R7, -R0 ;  /* 0x8000000007037221 */ /* 0x001fe20000000000 */
[----:B------:R-:W-:Y:S01]  /*02f0*/  FADD R11, -R5, R11 ;  /* 0x0000000b050b7221 */ /* 0x000fe20000000100 */
[----:B------:R-:W-:Y:S01]  /*0300*/  FADD R5, R18, -R5 ;  /* 0x8000000512057221 */ /* 0x000fe20000000000 */
[----:B------:R-:W-:Y:S01]  /*0310*/  FMUL R13, R10, R13 ;  /* 0x0000000d0a0d7220 */ /* 0x000fe20000400000 */
[C---:B------:R-:W-:Y:S01]  /*0320*/  FADD R7, R4.reuse, -R7 ;  /* 0x8000000704077221 */ /* 0x040fe20000000000 */
[----:B------:R-:W-:Y:S01]  /*0330*/  FADD R2, R19, -R4 ;  /* 0x8000000413027221 */ /* 0x000fe20000000000 */
[----:B------:R-:W-:Y:S01]  /*0340*/  FADD R0, -R4, R0 ;  /* 0x0000000004007221 */ /* 0x000fe20000000100 */
[----:B------:R-:W-:Y:S01]  /*0350*/  FFMA R3, R8, R3, -R13 ;  /* 0x0000000308037223 */ /* 0x000fe2000000080d */
[----:B------:R-:W-:Y:S01]  /*0360*/  FFMA R6, R6, R7, -R9 ;  /* 0x0000000706067223 */ /* 0x000fe20000000809 */
[----:B------:R-:W-:-:S03]  /*0370*/  FMUL R2, R11, R2 ;  /* 0x000000020b027220 */ /* 0x000fc60000400000 */
[----:B------:R-:W-:Y:S01]  /*0380*/  FSETP.GTU.AND P1, PT, R3, RZ, PT ;  /* 0x000000ff0300720b */ /* 0x000fe20003f2c000 */
[----:B------:R-:W-:Y:S01]  /*0390*/  FFMA R0, R5, R0, -R2 ;  /* 0x0000000005007223 */ /* 0x000fe20000000802 */
[----:B------:R-:W-:Y:S02]  /*03a0*/  FSETP.GE.AND P0, PT, R3, RZ, PT ;  /* 0x000000ff0300720b */ /* 0x000fe40003f06000 */
[C---:B------:R-:W-:Y:S02]  /*03b0*/  FSETP.LE.AND P1, PT, R6.reuse, RZ, !P1 ;  /* 0x000000ff0600720b */ /* 0x040fe40004f23000 */
[----:B------:R-:W-:Y:S02]  /*03c0*/  FSETP.GE.AND P0, PT, R6, RZ, P0 ;  /* 0x000000ff0600720b */ /* 0x000fe40000706000 */
[C---:B------:R-:W-:Y:S02]  /*03d0*/  FSETP.LE.AND P1, PT, R0.reuse, RZ, P1 ;  /* 0x000000ff0000720b */ /* 0x040fe40000f23000 */
[----:B------:R-:W-:-:S04]  /*03e0*/  FSETP.GE.AND P0, PT, R0, RZ, P0 ;  /* 0x000000ff0000720b */ /* 0x000fc80000706000 */
[----:B------:R-:W-:-:S13]  /*03f0*/  PLOP3.LUT P0, PT, P1, P0, PT, 0xf8, 0x8f ;  /* 0x00000000008f781c */ /* 0x000fda0000f01f70 */
[----:B------:R-:W-:Y:S05]  /*0400*/  @!P0 EXIT ;  /* 0x000000000000894d */ /* 0x000fea0003800000 */
[----:B------:R-:W0:Y:S02]  /*0410*/  LDC R3, c[0x0][0x390] ;  /* 0x0000e400ff037b82 */ /* 0x000e240000000800 */
[----:B0-----:R-:W-:Y:S01]  /*0420*/  STG.E desc[UR36][R16.64], R3 ;  /* 0x0000000310007986 */ /* 0x001fe2000c101924 */
[----:B------:R-:W-:Y:S05]  /*0430*/  EXIT ;  /* 0x000000000000794d */ /* 0x000fea0003800000 */
.L_x_2:
[----:B------:R-:W-:-:S00]  /*0440*/  BRA `(.L_x_2) ;  /* 0xfffffffc00fc7947 */ /* 0x000fc0000383ffff */
[----:B------:R-:W-:-:S00]  /*0450*/  NOP ;  /* 0x0000000000007918 */ /* 0x000fc00000000000 */
        /* <DEDUP_REMOVED lines=10> */
.L_x_3:


//--------------------- .nv.global.init           --------------------------
	.section	.nv.global.init,"aw",@progbits
.nv.global.init:
	.type		$str,@object
	.size		$str,(.L_0 - $str)
$str:
        /*0000*/ 	.byte	0x41, 0x6e, 0x61, 0x6c, 0x79, 0x7a, 0x69, 0x6e, 0x67, 0x20, 0x70, 0x69, 0x78, 0x65, 0x6c, 0x20
        /*0010*/ 	.byte	0x28, 0x25, 0x64, 0x2c, 0x20, 0x25, 0x64, 0x29, 0x20, 0x2d, 0x20, 0x69, 0x6e, 0x64, 0x65, 0x78
        /*0020*/ 	.byte	0x20, 0x25, 0x64, 0x0a, 0x00
.L_0:


//--------------------- .nv.shared.reserved.0     --------------------------
	.section	.nv.shared.reserved.0,"aw",@nobits
	.weak		__nv_reservedSMEM_offset_0_alias
	.size		__nv_reservedSMEM_offset_0_alias, 0, 64
	.other		__nv_reservedSMEM_offset_0_alias,@"STO_CUDA_RESERVED_SHARED STV_DEFAULT"
__nv_reservedSMEM_offset_0_alias:
	.zero		0
	.zero		64


//--------------------- .nv.constant0._Z10inTrianglePfPii --------------------------
	.section	.nv.constant0._Z10inTrianglePfPii,"a",@progbits
	.sectionflags	@""
	.align	4
.nv.constant0._Z10inTrianglePfPii:
	.zero		916


//--------------------- SYMBOLS --------------------------

	.type		.nv.reservedSmem.offset0,@object
	.size		.nv.reservedSmem.offset0,0x4
	.type		vprintf,@function
